	.headerflags	@"EF_CUDA_TEXMODE_UNIFIED EF_CUDA_64BIT_ADDRESS EF_CUDA_ACCELERATORS EF_CUDA_SM90 EF_CUDA_VIRTUAL_SM(EF_CUDA_SM90)"
	.elftype	@"ET_EXEC"


//--------------------- .nv.info                  --------------------------
	.section	.nv.info,"",@"SHT_CUDA_INFO"
	.align	4


	//----- nvinfo : EIATTR_REGCOUNT
	.align		4
        /*0000*/ 	.byte	0x04, 0x2f
        /*0002*/ 	.short	(.L_3 - .L_2)
	.align		4
.L_2:
        /*0004*/ 	.word	index@(triton_poi_fused__native_batch_norm_legit_no_training_1)
        /*0008*/ 	.word	0x00000012


	//----- nvinfo : EIATTR_MIN_STACK_SIZE
	.align		4
.L_3:
        /*000c*/ 	.byte	0x04, 0x12
        /*000e*/ 	.short	(.L_5 - .L_4)
	.align		4
.L_4:
        /*0010*/ 	.word	index@(triton_poi_fused__native_batch_norm_legit_no_training_1)
        /*0014*/ 	.word	0x00000000


	//----- nvinfo : EIATTR_FRAME_SIZE
	.align		4
.L_5:
        /*0018*/ 	.byte	0x04, 0x11
        /*001a*/ 	.short	(.L_7 - .L_6)
	.align		4
.L_6:
        /*001c*/ 	.word	index@(triton_poi_fused__native_batch_norm_legit_no_training_1)
        /*0020*/ 	.word	0x00000000


	//----- nvinfo : EIATTR_MIN_STACK_SIZE
	.align		4
.L_7:
        /*0024*/ 	.byte	0x04, 0x12
        /*0026*/ 	.short	(.L_9 - .L_8)
	.align		4
.L_8:
        /*0028*/ 	.word	index@(triton_poi_fused__native_batch_norm_legit_no_training_1)
        /*002c*/ 	.word	0x00000000
.L_9:


//--------------------- .nv.info.triton_poi_fused__native_batch_norm_legit_no_training_1 --------------------------
	.section	.nv.info.triton_poi_fused__native_batch_norm_legit_no_training_1,"",@"SHT_CUDA_INFO"
	.sectionflags	@""
	.align	4


	//----- nvinfo : EIATTR_CUDA_API_VERSION
	.align		4
        /*0000*/ 	.byte	0x04, 0x37
        /*0002*/ 	.short	(.L_11 - .L_10)
.L_10:
        /*0004*/ 	.word	0x0000007c


	//----- nvinfo : EIATTR_KPARAM_INFO
	.align		4
.L_11:
        /*0008*/ 	.byte	0x04, 0x17
        /*000a*/ 	.short	(.L_13 - .L_12)
.L_12:
        /*000c*/ 	.word	0x00000000
        /*0010*/ 	.short	0x0006
        /*0012*/ 	.short	0x0030
        /*0014*/ 	.byte	0x00, 0xf0, 0x11, 0x00


	//----- nvinfo : EIATTR_KPARAM_INFO
	.align		4
.L_13:
        /*0018*/ 	.byte	0x04, 0x17
        /*001a*/ 	.short	(.L_15 - .L_14)
.L_14:
        /*001c*/ 	.word	0x00000000
        /*0020*/ 	.short	0x0005
        /*0022*/ 	.short	0x0028
        /*0024*/ 	.byte	0x00, 0xf4, 0x21, 0x00


	//----- nvinfo : EIATTR_KPARAM_INFO
	.align		4
.L_15:
        /*0028*/ 	.byte	0x04, 0x17
        /*002a*/ 	.short	(.L_17 - .L_16)
.L_16:
        /*002c*/ 	.word	0x00000000
        /*0030*/ 	.short	0x0004
        /*0032*/ 	.short	0x0020
        /*0034*/ 	.byte	0x00, 0xf4, 0x21, 0x00


	//----- nvinfo : EIATTR_KPARAM_INFO
	.align		4
.L_17:
        /*0038*/ 	.byte	0x04, 0x17
        /*003a*/ 	.short	(.L_19 - .L_18)
.L_18:
        /*003c*/ 	.word	0x00000000
        /*0040*/ 	.short	0x0003
        /*0042*/ 	.short	0x0018
        /*0044*/ 	.byte	0x00, 0xf4, 0x21, 0x00


	//----- nvinfo : EIATTR_KPARAM_INFO
	.align		4
.L_19:
        /*0048*/ 	.byte	0x04, 0x17
        /*004a*/ 	.short	(.L_21 - .L_20)
.L_20:
        /*004c*/ 	.word	0x00000000
        /*0050*/ 	.short	0x0002
        /*0052*/ 	.short	0x0010
        /*0054*/ 	.byte	0x00, 0xf4, 0x21, 0x00


	//----- nvinfo : EIATTR_KPARAM_INFO
	.align		4
.L_21:
        /*0058*/ 	.byte	0x04, 0x17
        /*005a*/ 	.short	(.L_23 - .L_22)
.L_22:
        /*005c*/ 	.word	0x00000000
        /*0060*/ 	.short	0x0001
        /*0062*/ 	.short	0x0008
        /*0064*/ 	.byte	0x00, 0xf4, 0x21, 0x00


	//----- nvinfo : EIATTR_KPARAM_INFO
	.align		4
.L_23:
        /*0068*/ 	.byte	0x04, 0x17
        /*006a*/ 	.short	(.L_25 - .L_24)
.L_24:
        /*006c*/ 	.word	0x00000000
        /*0070*/ 	.short	0x0000
        /*0072*/ 	.short	0x0000
        /*0074*/ 	.byte	0x00, 0xf4, 0x21, 0x00


	//----- nvinfo : EIATTR_SPARSE_MMA_MASK
	.align		4
.L_25:
        /*0078*/ 	.byte	0x03, 0x50
        /*007a*/ 	.short	0x0000


	//----- nvinfo : EIATTR_MAXREG_COUNT
	.align		4
        /*007c*/ 	.byte	0x03, 0x1b
        /*007e*/ 	.short	0x00ff


	//----- nvinfo : EIATTR_EXIT_INSTR_OFFSETS
	.align		4
        /*0080*/ 	.byte	0x04, 0x1c
        /*0082*/ 	.short	(.L_27 - .L_26)


	//   ....[0]....
.L_26:
        /*0084*/ 	.word	0x00000310


	//   ....[1]....
        /*0088*/ 	.word	0x00000330


	//----- nvinfo : EIATTR_REQNTID
	.align		4
.L_27:
        /*008c*/ 	.byte	0x04, 0x10
        /*008e*/ 	.short	(.L_29 - .L_28)
.L_28:
        /*0090*/ 	.word	0x00000080
        /*0094*/ 	.word	0x00000001
        /*0098*/ 	.word	0x00000001


	//----- nvinfo : EIATTR_CBANK_PARAM_SIZE
	.align		4
.L_29:
        /*009c*/ 	.byte	0x03, 0x19
        /*009e*/ 	.short	0x0034


	//----- nvinfo : EIATTR_PARAM_CBANK
	.align		4
        /*00a0*/ 	.byte	0x04, 0x0a
        /*00a2*/ 	.short	(.L_31 - .L_30)
	.align		4
.L_30:
        /*00a4*/ 	.word	index@(.nv.constant0.triton_poi_fused__native_batch_norm_legit_no_training_1)
        /*00a8*/ 	.short	0x0210
        /*00aa*/ 	.short	0x0034


	//----- nvinfo : EIATTR_SW_WAR
	.align		4
.L_31:
        /*00ac*/ 	.byte	0x04, 0x36
        /*00ae*/ 	.short	(.L_33 - .L_32)
.L_32:
        /*00b0*/ 	.word	0x00000008
.L_33:


//--------------------- .nv.callgraph             --------------------------
	.section	.nv.callgraph,"",@"SHT_CUDA_CALLGRAPH"
	.align	4
	.sectionentsize	8
	.align		4
        /*0000*/ 	.word	0x00000000
	.align		4
        /*0004*/ 	.word	0xffffffff
	.align		4
        /*0008*/ 	.word	0x00000000
	.align		4
        /*000c*/ 	.word	0xfffffffe
	.align		4
        /*0010*/ 	.word	0x00000000
	.align		4
        /*0014*/ 	.word	0xfffffffd
	.align		4
        /*0018*/ 	.word	0x00000000
	.align		4
        /*001c*/ 	.word	0xfffffffc


//--------------------- .nv.constant4             --------------------------
	.section	.nv.constant4,"a",@progbits
	.align	8
	.align		8
.nv.constant4:
        /*0000*/ 	.dword	_$_str
	.align		8
        /*0008*/ 	.dword	_$_str_$_2


//--------------------- .text.triton_poi_fused__native_batch_norm_legit_no_training_1 --------------------------
	.section	.text.triton_poi_fused__native_batch_norm_legit_no_training_1,"ax",@progbits
	.align	128
        .global         triton_poi_fused__native_batch_norm_legit_no_training_1
        .type           triton_poi_fused__native_batch_norm_legit_no_training_1,@function
        .size           triton_poi_fused__native_batch_norm_legit_no_training_1,(.L_x_1 - triton_poi_fused__native_batch_norm_legit_no_training_1)
        .other          triton_poi_fused__native_batch_norm_legit_no_training_1,@"STO_CUDA_ENTRY STV_DEFAULT"
triton_poi_fused__native_batch_norm_legit_no_training_1:
.text.triton_poi_fused__native_batch_norm_legit_no_training_1:
[----:B------:R-:W0:Y:S01]  /*0000*/  LDC R1, c[0x0][0x28] ;  /* 0x00000a00ff017b82 */ /* 0x000e220000000800 */
[----:B------:R-:W1:Y:S07]  /*0010*/  S2R R0, SR_TID.X ;  /* 0x0000000000007919 */ /* 0x000e6e0000002100 */
[----:B------:R-:W2:Y:S01]  /*0020*/  LDC.64 R8, c[0x0][0x220] ;  /* 0x00008800ff087b82 */ /* 0x000ea20000000a00 */
[----:B------:R-:W-:Y:S01]  /*0030*/  HFMA2.MMA R14, -RZ, RZ, 0, 0 ;  /* 0x00000000ff0e7435 */ /* 0x000fe200000001ff */
[----:B------:R-:W-:Y:S01]  /*0040*/  ULDC.64 UR4, c[0x0][0x208] ;  /* 0x0000820000047ab9 */ /* 0x000fe20000000a00 */
[----:B------:R-:W3:Y:S05]  /*0050*/  S2R R3, SR_CTAID.X ;  /* 0x0000000000037919 */ /* 0x000eea0000002500 */
[----:B------:R-:W4:Y:S08]  /*0060*/  LDC.64 R6, c[0x0][0x218] ;  /* 0x00008600ff067b82 */ /* 0x000f300000000a00 */
[----:B------:R-:W5:Y:S08]  /*0070*/  LDC.64 R10, c[0x0][0x228] ;  /* 0x00008a00ff0a7b82 */ /* 0x000f700000000a00 */
[----:B------:R-:W4:Y:S01]  /*0080*/  LDC.64 R12, c[0x0][0x230] ;  /* 0x00008c00ff0c7b82 */ /* 0x000f220000000a00 */
[----:B-1----:R-:W-:-:S02]  /*0090*/  LOP3.LUT R0, R0, 0x7f, RZ, 0xc0, !PT ;  /* 0x0000007f00007812 */ /* 0x002fc400078ec0ff */
[----:B---3--:R-:W-:Y:S02]  /*00a0*/  SHF.R.S32.HI R2, RZ, 0x18, R3 ;  /* 0x00000018ff027819 */ /* 0x008fe40000011403 */
[----:B------:R-:W-:Y:S02]  /*00b0*/  LEA R0, R3, R0, 0x7 ;  /* 0x0000000003007211 */ /* 0x000fe400078e38ff */
[----:B------:R-:W-:Y:S02]  /*00c0*/  SGXT R3, R2, 0x1 ;  /* 0x000000010203781a */ /* 0x000fe40000000200 */
[----:B------:R-:W-:Y:S02]  /*00d0*/  ISETP.GE.AND P2, PT, R0, 0x180, PT ;  /* 0x000001800000780c */ /* 0x000fe40003f46270 */
[----:B------:R-:W-:-:S04]  /*00e0*/  LEA.HI R3, R3, R0, RZ, 0x2 ;  /* 0x0000000003037211 */ /* 0x000fc800078f10ff */
[----:B------:R-:W-:-:S05]  /*00f0*/  SHF.R.S32.HI R3, RZ, 0x2, R3 ;  /* 0x00000002ff037819 */ /* 0x000fca0000011403 */
[----:B------:R-:W-:-:S05]  /*0100*/  IMAD.HI R2, R3, 0x2aaaaaab, RZ ;  /* 0x2aaaaaab03027827 */ /* 0x000fca00078e02ff */
[----:B------:R-:W-:-:S04]  /*0110*/  SHF.R.U32.HI R5, RZ, 0x1f, R2 ;  /* 0x0000001fff057819 */ /* 0x000fc80000011602 */
[----:B------:R-:W-:Y:S02]  /*0120*/  LEA.HI R2, R2, R5, RZ, 0x1e ;  /* 0x0000000502027211 */ /* 0x000fe400078ff0ff */
[----:B------:R-:W1:Y:S03]  /*0130*/  LDC.64 R4, c[0x0][0x210] ;  /* 0x00008400ff047b82 */ /* 0x000e660000000a00 */
[----:B------:R-:W-:-:S04]  /*0140*/  IMAD R15, R2, -0x18, R3 ;  /* 0xffffffe8020f7824 */ /* 0x000fc800078e0203 */
[----:B--2---:R-:W-:-:S05]  /*0150*/  IMAD.WIDE R8, R15, 0x4, R8 ;  /* 0x000000040f087825 */ /* 0x004fca00078e0208 */
[----:B------:R5:W2:Y:S01]  /*0160*/  @!P2 LDG.E.EL R14, desc[UR4][R8.64] ;  /* 0x00000004080ea981 */ /* 0x000aa2000c2e1900 */
[----:B------:R-:W-:Y:S01]  /*0170*/  CS2R R2, SRZ ;  /* 0x0000000000027805 */ /* 0x000fe2000001ff00 */
[----:B----4-:R-:W-:-:S05]  /*0180*/  IMAD.WIDE R6, R15, 0x4, R6 ;  /* 0x000000040f067825 */ /* 0x010fca00078e0206 */
[----:B------:R-:W3:Y:S01]  /*0190*/  @!P2 LDG.E.EL R3, desc[UR4][R6.64] ;  /* 0x000000040603a981 */ /* 0x000ee2000c2e1900 */
[----:B-1----:R-:W-:-:S04]  /*01a0*/  IMAD.WIDE R4, R0, 0x4, R4 ;  /* 0x0000000400047825 */ /* 0x002fc800078e0204 */
[C---:B-----5:R-:W-:Y:S01]  /*01b0*/  IMAD.WIDE R8, R15.reuse, 0x4, R10 ;  /* 0x000000040f087825 */ /* 0x060fe200078e020a */
[----:B------:R1:W3:Y:S03]  /*01c0*/  @!P2 LDG.E R2, desc[UR4][R4.64] ;  /* 0x000000040402a981 */ /* 0x0002e6000c1e1900 */
[----:B0-----:R-:W-:Y:S01]  /*01d0*/  IMAD.WIDE R10, R15, 0x4, R12 ;  /* 0x000000040f0a7825 */ /* 0x001fe200078e020c */
[----:B------:R-:W-:-:S06]  /*01e0*/  CS2R R12, SRZ ;  /* 0x00000000000c7805 */ /* 0x000fcc000001ff00 */
[----:B------:R-:W4:Y:S01]  /*01f0*/  @!P2 LDG.E.EL R12, desc[UR4][R8.64] ;  /* 0x00000004080ca981 */ /* 0x000f22000c2e1900 */
[----:B-1----:R-:W0:Y:S03]  /*0200*/  LDC.64 R4, c[0x0][0x238] ;  /* 0x00008e00ff047b82 */ /* 0x002e260000000a00 */
[----:B------:R-:W4:Y:S01]  /*0210*/  @!P2 LDG.E.EL R13, desc[UR4][R10.64] ;  /* 0x000000040a0da981 */ /* 0x000f22000c2e1900 */
[----:B------:R-:W-:Y:S01]  /*0220*/  MOV R6, 0x3e800000 ;  /* 0x3e80000000067802 */ /* 0x000fe20000000f00 */
[----:B--2---:R-:W-:-:S04]  /*0230*/  FADD R14, R14, 9.9999997473787516356e-06 ;  /* 0x3727c5ac0e0e7421 */ /* 0x004fc80000000000 */
[----:B------:R-:W1:Y:S02]  /*0240*/  MUFU.SQRT R15, R14 ;  /* 0x0000000e000f7308 */ /* 0x000e640000002000 */
[C---:B-1----:R-:W-:Y:S02]  /*0250*/  FSETP.GT.AND P0, PT, R15.reuse, 8.50705917302346158658e+37, PT ;  /* 0x7e8000000f00780b */ /* 0x042fe40003f04000 */
[----:B------:R-:W-:-:S11]  /*0260*/  FSETP.GEU.AND P1, PT, R15, 1.175494350822287508e-38, PT ;  /* 0x008000000f00780b */ /* 0x000fd60003f2e000 */
[----:B------:R-:W-:-:S04]  /*0270*/  @P0 FMUL R15, R15, 0.25 ;  /* 0x3e8000000f0f0820 */ /* 0x000fc80000400000 */
[----:B------:R-:W-:-:S06]  /*0280*/  @!P1 FMUL R15, R15, 16777216 ;  /* 0x4b8000000f0f9820 */ /* 0x000fcc0000400000 */
[----:B------:R-:W1:Y:S01]  /*0290*/  MUFU.RCP R15, R15 ;  /* 0x0000000f000f7308 */ /* 0x000e620000001000 */
[----:B------:R-:W-:Y:S01]  /*02a0*/  FSEL R6, R6, 1, P0 ;  /* 0x3f80000006067808 */ /* 0x000fe20000000000 */
[----:B---3--:R-:W-:-:S04]  /*02b0*/  FADD R2, -R3, R2 ;  /* 0x0000000203027221 */ /* 0x008fc80000000100 */
[----:B------:R-:W-:-:S04]  /*02c0*/  @!P1 FMUL R6, R6, 16777216 ;  /* 0x4b80000006069820 */ /* 0x000fc80000400000 */
[----:B-1----:R-:W-:-:S04]  /*02d0*/  FMUL R3, R15, R6 ;  /* 0x000000060f037220 */ /* 0x002fc80000400000 */
[----:B------:R-:W-:Y:S01]  /*02e0*/  FMUL R6, R2, R3 ;  /* 0x0000000302067220 */ /* 0x000fe20000400000 */
[----:B0-----:R-:W-:-:S04]  /*02f0*/  IMAD.WIDE R2, R0, 0x4, R4 ;  /* 0x0000000400027825 */ /* 0x001fc800078e0204 */
[----:B----4-:R-:W-:Y:S01]  /*0300*/  FFMA R13, R6, R12, R13 ;  /* 0x0000000c060d7223 */ /* 0x010fe2000000000d */
[----:B------:R-:W-:Y:S06]  /*0310*/  @P2 EXIT ;  /* 0x000000000000294d */ /* 0x000fec0003800000 */
[----:B------:R-:W-:Y:S01]  /*0320*/  STG.E desc[UR4][R2.64], R13 ;  /* 0x0000000d02007986 */ /* 0x000fe2000c101904 */
[----:B------:R-:W-:Y:S05]  /*0330*/  EXIT ;  /* 0x000000000000794d */ /* 0x000fea0003800000 */
.L_x_0:
[----:B------:R-:W-:-:S00]  /*0340*/  BRA `(.L_x_0) ;  /* 0xfffffffc00fc7947 */ /* 0x000fc0000383ffff */
[----:B------:R-:W-:-:S00]  /*0350*/  NOP ;  /* 0x0000000000007918 */ /* 0x000fc00000000000 */
        /* <DEDUP_REMOVED lines=10> */
.L_x_1:


//--------------------- .nv.global.init           --------------------------
	.section	.nv.global.init,"aw",@progbits
.nv.global.init:
	.type		_$_str,@object
	.size		_$_str,(_$_str_$_2 - _$_str)
_$_str:
        /*0000*/ 	.byte	0x5f, 0x5f, 0x43, 0x55, 0x44, 0x41, 0x5f, 0x46, 0x54, 0x5a, 0x00
	.type		_$_str_$_2,@object
	.size		_$_str_$_2,(.L_1 - _$_str_$_2)
_$_str_$_2:
        /*000b*/ 	.byte	0x5f, 0x5f, 0x43, 0x55, 0x44, 0x41, 0x5f, 0x50, 0x52, 0x45, 0x43, 0x5f, 0x53, 0x51, 0x52, 0x54
        /*001b*/ 	.byte	0x00
.L_1:


//--------------------- .nv.constant0.triton_poi_fused__native_batch_norm_legit_no_training_1 --------------------------
	.section	.nv.constant0.triton_poi_fused__native_batch_norm_legit_no_training_1,"a",@progbits
	.sectionflags	@""
	.align	4
.nv.constant0.triton_poi_fused__native_batch_norm_legit_no_training_1:
	.zero		580
